//
// Generated by NVIDIA NVVM Compiler
//
// Compiler Build ID: CL-36424714
// Cuda compilation tools, release 13.0, V13.0.88
// Based on NVVM 20.0.0
//

.version 9.0
.target sm_100
.address_size 64

	// .globl	_Z9atomicAddv
.extern .func  (.param .b32 func_retval0) vprintf
(
	.param .b64 vprintf_param_0,
	.param .b64 vprintf_param_1
)
;
.const .align 4 .u32 increment;
.global .align 4 .u32 sum;
.global .align 1 .b8 $str[25] = {98, 108, 111, 99, 107, 73, 100, 120, 46, 120, 32, 61, 32, 37, 100, 44, 32, 99, 32, 61, 32, 37, 100, 10};

.visible .entry _Z9atomicAddv()
{
	.local .align 8 .b8 	__local_depot0[8];
	.reg .b64 	%SP;
	.reg .b64 	%SPL;
	.reg .pred 	%p<2>;
	.reg .b32 	%r<7>;
	.reg .b64 	%rd<5>;

	mov.u64 	%SPL, __local_depot0;
	cvta.local.u64 	%SP, %SPL;
	ld.const.u32 	%r2, [increment];
	atom.global.add.u32 	%r1, [sum], %r2;
	mov.u32 	%r3, %tid.x;
	setp.ne.s32 	%p1, %r3, 0;
	@%p1 bra 	$L__BB0_2;
	add.u64 	%rd1, %SP, 0;
	add.u64 	%rd2, %SPL, 0;
	mov.u32 	%r4, %ctaid.x;
	st.local.v2.u32 	[%rd2], {%r4, %r1};
	mov.u64 	%rd3, $str;
	cvta.global.u64 	%rd4, %rd3;
	{ // callseq 0, 0
	.param .b64 param0;
	st.param.b64 	[param0], %rd4;
	.param .b64 param1;
	st.param.b64 	[param1], %rd1;
	.param .b32 retval0;
	call.uni (retval0), 
	vprintf, 
	(
	param0, 
	param1
	);
	ld.param.b32 	%r5, [retval0];
	} // callseq 0
$L__BB0_2:
	ret;

}


// ===== COMPILED SASS (sm_100) =====

	.target	sm_100

	.elftype	@"ET_EXEC"


//--------------------- .note.nv.tkinfo           --------------------------
	.section	.note.nv.tkinfo,"",@"SHT_NOTE"
	.sectionflags	@"SHF_NOTE_NV_TKINFO"
	.tkinfo
        /*0018*/ 	.word	0x00000002
        /*0030*/ 	.string	""
        /*0030*/ 	.string	"ptxas"
        /*0030*/ 	.string	"Cuda compilation tools, release 13.0, V13.0.88"
        /*0030*/ 	.string	"Build cuda_13.0.r13.0/compiler.36424714_0"
        /*0030*/ 	.string	"-arch sm_100 -m 64 "



//--------------------- .note.nv.cuinfo           --------------------------
	.section	.note.nv.cuinfo,"",@"SHT_NOTE"
	.sectionflags	@"SHF_NOTE_NV_CUINFO"
        /*0018*/ 	.short	0x0002
        /*001a*/ 	.short	0x0064
        /*001c*/ 	.short	0x0082
	.zero		2


//--------------------- .nv.info                  --------------------------
	.section	.nv.info,"",@"SHT_CUDA_INFO"
	.align	4


	//----- nvinfo : EIATTR_REGCOUNT
	.align		4
        /*0000*/ 	.byte	0x04, 0x2f
        /*0002*/ 	.short	(.L_4 - .L_3)
	.align		4
.L_3:
        /*0004*/ 	.word	index@(_Z9atomicAddv)
        /*0008*/ 	.word	0x00000018


	//----- nvinfo : EIATTR_FRAME_SIZE
	.align		4
.L_4:
        /*000c*/ 	.byte	0x04, 0x11
        /*000e*/ 	.short	(.L_6 - .L_5)
	.align		4
.L_5:
        /*0010*/ 	.word	index@(_Z9atomicAddv)
        /*0014*/ 	.word	0x00000008


	//----- nvinfo : EIATTR_MIN_STACK_SIZE
	.align		4
.L_6:
        /*0018*/ 	.byte	0x04, 0x12
        /*001a*/ 	.short	(.L_8 - .L_7)
	.align		4
.L_7:
        /*001c*/ 	.word	index@(_Z9atomicAddv)
        /*0020*/ 	.word	0x00000008
.L_8:


//--------------------- .nv.compat                --------------------------
	.section	.nv.compat,"",@"SHT_CUDA_COMPAT_INFO"
	.align	4
        /*0000*/ 	.byte	0x02, 0x09, 0x00, 0x00, 0x02, 0x02, 0x01, 0x00, 0x02, 0x05, 0x05, 0x00, 0x03, 0x07, 0x01, 0x01
        /*0010*/ 	.byte	0x02, 0x03, 0x00, 0x00, 0x02, 0x06, 0x01, 0x00, 0x04, 0x0b, 0x08, 0x00, 0x09, 0x00, 0x00, 0x00
        /*0020*/ 	.byte	0x00, 0x00, 0x00, 0x00


//--------------------- .nv.info._Z9atomicAddv    --------------------------
	.section	.nv.info._Z9atomicAddv,"",@"SHT_CUDA_INFO"
	.sectionflags	@""
	.align	4


	//----- nvinfo : EIATTR_CUDA_API_VERSION
	.align		4
        /*0000*/ 	.byte	0x04, 0x37
        /*0002*/ 	.short	(.L_10 - .L_9)
.L_9:
        /*0004*/ 	.word	0x00000082


	//----- nvinfo : EIATTR_SPARSE_MMA_MASK
	.align		4
.L_10:
        /*0008*/ 	.byte	0x03, 0x50
        /*000a*/ 	.short	0x0000


	//----- nvinfo : EIATTR_MAXREG_COUNT
	.align		4
        /*000c*/ 	.byte	0x03, 0x1b
        /*000e*/ 	.short	0x00ff


	//----- nvinfo : EIATTR_EXTERNS
	.align		4
        /*0010*/ 	.byte	0x04, 0x0f
        /*0012*/ 	.short	(.L_12 - .L_11)


	//   ....[0]....
	.align		4
.L_11:
        /*0014*/ 	.word	index@(vprintf)


	//----- nvinfo : EIATTR_MERCURY_ISA_VERSION
	.align		4
.L_12:
        /*0018*/ 	.byte	0x03, 0x5f
        /*001a*/ 	.short	0x0101


	//----- nvinfo : EIATTR_INT_WARP_WIDE_INSTR_OFFSETS
	.align		4
        /*001c*/ 	.byte	0x04, 0x31
        /*001e*/ 	.short	(.L_14 - .L_13)


	//   ....[0]....
.L_13:
        /*0020*/ 	.word	0x00000020


	//   ....[1]....
        /*0024*/ 	.word	0x00000140


	//----- nvinfo : EIATTR_VRC_CTA_INIT_COUNT
	.align		4
.L_14:
        /*0028*/ 	.byte	0x02, 0x4a
	.zero		1
	.zero		1


	//----- nvinfo : EIATTR_SYSCALL_OFFSETS
	.align		4
        /*002c*/ 	.byte	0x04, 0x46
        /*002e*/ 	.short	(.L_16 - .L_15)


	//   ....[0]....
.L_15:
        /*0030*/ 	.word	0x00000200


	//----- nvinfo : EIATTR_EXIT_INSTR_OFFSETS
	.align		4
.L_16:
        /*0034*/ 	.byte	0x04, 0x1c
        /*0036*/ 	.short	(.L_18 - .L_17)


	//   ....[0]....
.L_17:
        /*0038*/ 	.word	0x00000150


	//   ....[1]....
        /*003c*/ 	.word	0x00000210


	//----- nvinfo : EIATTR_CRS_STACK_SIZE
	.align		4
.L_18:
        /*0040*/ 	.byte	0x04, 0x1e
        /*0042*/ 	.short	(.L_20 - .L_19)
.L_19:
        /*0044*/ 	.word	0x00000000


	//----- nvinfo : EIATTR_SW_WAR
	.align		4
.L_20:
        /*0048*/ 	.byte	0x04, 0x36
        /*004a*/ 	.short	(.L_22 - .L_21)
.L_21:
        /*004c*/ 	.word	0x00000008
.L_22:


//--------------------- .nv.callgraph             --------------------------
	.section	.nv.callgraph,"",@"SHT_CUDA_CALLGRAPH"
	.align	4
	.sectionentsize	8
	.align		4
        /*0000*/ 	.word	0x00000000
	.align		4
        /*0004*/ 	.word	0xffffffff
	.align		4
        /*0008*/ 	.word	index@(_Z9atomicAddv)
	.align		4
        /*000c*/ 	.word	index@(vprintf)
	.align		4
        /*0010*/ 	.word	0x00000000
	.align		4
        /*0014*/ 	.word	0xfffffffe
	.align		4
        /*0018*/ 	.word	0x00000000
	.align		4
        /*001c*/ 	.word	0xfffffffd
	.align		4
        /*0020*/ 	.word	0x00000000
	.align		4
        /*0024*/ 	.word	0xfffffffc


//--------------------- .nv.constant4             --------------------------
	.section	.nv.constant4,"a",@progbits
	.align	8
	.align		8
.nv.constant4:
        /*0000*/ 	.dword	vprintf
	.align		8
        /*0008*/ 	.dword	sum
	.align		8
        /*0010*/ 	.dword	$str


//--------------------- .nv.constant3             --------------------------
	.section	.nv.constant3,"a",@progbits
	.align	4
.nv.constant3:
	.type		increment,@object
	.size		increment,(.L_0 - increment)
increment:
	.zero		4
.L_0:


//--------------------- .text._Z9atomicAddv       --------------------------
	.section	.text._Z9atomicAddv,"ax",@progbits
	.align	128
        .global         _Z9atomicAddv
        .type           _Z9atomicAddv,@function
        .size           _Z9atomicAddv,(.L_x_2 - _Z9atomicAddv)
        .other          _Z9atomicAddv,@"STO_CUDA_ENTRY STV_DEFAULT"
_Z9atomicAddv:
.text._Z9atomicAddv:
[----:B------:R-:W0:Y:S01]  /*0000*/  LDC R1, c[0x0][0x37c] ;  /* 0x0000df00ff017b82 */ /* 0x000e220000000800 */
[----:B------:R-:W1:Y:S01]  /*0010*/  S2R R5, SR_LANEID ;  /* 0x0000000000057919 */ /* 0x000e620000000000 */
[----:B------:R-:W-:-:S06]  /*0020*/  VOTEU.ANY UR6, UPT, PT ;  /* 0x0000000000067886 */ /* 0x000fcc00038e0100 */
[----:B------:R-:W2:Y:S01]  /*0030*/  LDC R11, c[0x3][RZ] ;  /* 0x00c00000ff0b7b82 */ /* 0x000ea20000000800 */
[----:B------:R-:W1:Y:S01]  /*0040*/  FLO.U32 R4, UR6 ;  /* 0x0000000600047d00 */ /* 0x000e6200080e0000 */
[----:B------:R-:W3:Y:S01]  /*0050*/  LDCU.64 UR4, c[0x0][0x358] ;  /* 0x00006b00ff0477ac */ /* 0x000ee20008000a00 */
[----:B0-----:R-:W-:Y:S01]  /*0060*/  VIADD R1, R1, 0xfffffff8 ;  /* 0xfffffff801017836 */ /* 0x001fe20000000000 */
[----:B------:R-:W-:-:S04]  /*0070*/  UPOPC UR7, UR6 ;  /* 0x00000006000772bf */ /* 0x000fc80008000000 */
[----:B------:R-:W3:Y:S01]  /*0080*/  LDC.64 R2, c[0x4][0x8] ;  /* 0x01000200ff027b82 */ /* 0x000ee20000000a00 */
[----:B-1----:R-:W-:Y:S01]  /*0090*/  ISETP.EQ.U32.AND P0, PT, R4, R5, PT ;  /* 0x000000050400720c */ /* 0x002fe20003f02070 */
[----:B--2---:R-:W-:-:S12]  /*00a0*/  IMAD R5, R11, UR7, RZ ;  /* 0x000000070b057c24 */ /* 0x004fd8000f8e02ff */
[----:B---3--:R-:W2:Y:S01]  /*00b0*/  @P0 ATOMG.E.ADD.STRONG.GPU PT, R3, desc[UR4][R2.64], R5 ;  /* 0x80000005020309a8 */ /* 0x008ea200081ef104 */
[----:B------:R-:W0:Y:S01]  /*00c0*/  LDCU UR4, c[0x0][0x2f8] ;  /* 0x00005f00ff0477ac */ /* 0x000e220008000800 */
[----:B------:R-:W1:Y:S01]  /*00d0*/  S2R R0, SR_TID.X ;  /* 0x0000000000007919 */ /* 0x000e620000002100 */
[----:B------:R-:W3:Y:S01]  /*00e0*/  LDCU UR5, c[0x0][0x2fc] ;  /* 0x00005f80ff0577ac */ /* 0x000ee20008000800 */
[----:B------:R-:W4:Y:S01]  /*00f0*/  S2R R10, SR_LTMASK ;  /* 0x00000000000a7919 */ /* 0x000f220000003900 */
[----:B0-----:R-:W-:-:S05]  /*0100*/  IADD3 R6, P1, PT, R1, UR4, RZ ;  /* 0x0000000401067c10 */ /* 0x001fca000ff3e0ff */
[----:B---3--:R-:W-:Y:S01]  /*0110*/  IMAD.X R7, RZ, RZ, UR5, P1 ;  /* 0x00000005ff077e24 */ /* 0x008fe200088e06ff */
[----:B-1----:R-:W-:Y:S02]  /*0120*/  ISETP.NE.AND P0, PT, R0, RZ, PT ;  /* 0x000000ff0000720c */ /* 0x002fe40003f05270 */
[----:B----4-:R-:W-:Y:S01]  /*0130*/  LOP3.LUT R10, R10, UR6, RZ, 0xc0, !PT ;  /* 0x000000060a0a7c12 */ /* 0x010fe2000f8ec0ff */
[----:B--2---:R0:W1:Y:S10]  /*0140*/  SHFL.IDX PT, R9, R3, R4, 0x1f ;  /* 0x00001f0403097589 */ /* 0x00407400000e0000 */
[----:B------:R-:W-:Y:S05]  /*0150*/  @P0 EXIT ;  /* 0x000000000000094d */ /* 0x000fea0003800000 */
[----:B------:R-:W2:Y:S01]  /*0160*/  S2R R8, SR_CTAID.X ;  /* 0x0000000000087919 */ /* 0x000ea20000002500 */
[----:B------:R-:W1:Y:S01]  /*0170*/  POPC R10, R10 ;  /* 0x0000000a000a7309 */ /* 0x000e620000000000 */
[----:B------:R-:W-:Y:S01]  /*0180*/  MOV R0, 0x0 ;  /* 0x0000000000007802 */ /* 0x000fe20000000f00 */
[----:B------:R-:W3:Y:S03]  /*0190*/  LDCU.64 UR4, c[0x4][0x10] ;  /* 0x01000200ff0477ac */ /* 0x000ee60008000a00 */
[----:B0-----:R0:W4:Y:S01]  /*01a0*/  LDC.64 R2, c[0x4][R0] ;  /* 0x0100000000027b82 */ /* 0x0011220000000a00 */
[----:B-1----:R-:W-:Y:S02]  /*01b0*/  IMAD R9, R10, R11, R9 ;  /* 0x0000000b0a097224 */ /* 0x002fe400078e0209 */
[----:B---3--:R-:W-:Y:S02]  /*01c0*/  IMAD.U32 R4, RZ, RZ, UR4 ;  /* 0x00000004ff047e24 */ /* 0x008fe4000f8e00ff */
[----:B------:R-:W-:Y:S01]  /*01d0*/  IMAD.U32 R5, RZ, RZ, UR5 ;  /* 0x00000005ff057e24 */ /* 0x000fe2000f8e00ff */
[----:B--2---:R0:W-:Y:S06]  /*01e0*/  STL.64 [R1], R8 ;  /* 0x0000000801007387 */ /* 0x0041ec0000100a00 */
[----:B------:R-:W-:-:S07]  /*01f0*/  LEPC R20, `(.L_x_0) ;  /* 0x000000001014794e */ /* 0x000fce0000000000 */
[----:B0---4-:R-:W-:Y:S05]  /*0200*/  CALL.ABS.NOINC R2 ;  /* 0x0000000002007343 */ /* 0x011fea0003c00000 */
.L_x_0:
[----:B------:R-:W-:Y:S05]  /*0210*/  EXIT ;  /* 0x000000000000794d */ /* 0x000fea0003800000 */
.L_x_1:
[----:B------:R-:W-:-:S00]  /*0220*/  BRA `(.L_x_1) ;  /* 0xfffffffc00fc7947 */ /* 0x000fc0000383ffff */
[----:B------:R-:W-:-:S00]  /*0230*/  NOP ;  /* 0x0000000000007918 */ /* 0x000fc00000000000 */
        /* <DEDUP_REMOVED lines=12> */
.L_x_2:


//--------------------- .nv.global.init           --------------------------
	.section	.nv.global.init,"aw",@progbits
.nv.global.init:
	.type		$str,@object
	.size		$str,(.L_2 - $str)
$str:
        /*0000*/ 	.byte	0x62, 0x6c, 0x6f, 0x63, 0x6b, 0x49, 0x64, 0x78, 0x2e, 0x78, 0x20, 0x3d, 0x20, 0x25, 0x64, 0x2c
        /*0010*/ 	.byte	0x20, 0x63, 0x20, 0x3d, 0x20, 0x25, 0x64, 0x0a, 0x00
.L_2:


//--------------------- .nv.shared.reserved.0     --------------------------
	.section	.nv.shared.reserved.0,"aw",@nobits
	.weak		__nv_reservedSMEM_offset_0_alias
	.size		__nv_reservedSMEM_offset_0_alias, 0, 64
	.other		__nv_reservedSMEM_offset_0_alias,@"STO_CUDA_RESERVED_SHARED STV_DEFAULT"
__nv_reservedSMEM_offset_0_alias:
	.zero		0
	.zero		64


//--------------------- .nv.global                --------------------------
	.section	.nv.global,"aw",@nobits
	.align	4
.nv.global:
	.type		sum,@object
	.size		sum,(.L_1 - sum)
sum:
	.zero		4
.L_1:


//--------------------- .nv.constant0._Z9atomicAddv --------------------------
	.section	.nv.constant0._Z9atomicAddv,"a",@progbits
	.sectionflags	@""
	.align	4
.nv.constant0._Z9atomicAddv:
	.zero		896


//--------------------- SYMBOLS --------------------------

	.type		.nv.reservedSmem.offset0,@object
	.size		.nv.reservedSmem.offset0,0x4
	.type		vprintf,@function
